//
// Generated by NVIDIA NVVM Compiler
//
// Compiler Build ID: CL-36424714
// Cuda compilation tools, release 13.0, V13.0.88
// Based on NVVM 20.0.0
//

.version 9.0
.target sm_100
.address_size 64

	// .globl	default_function_kernel0
// _ZZ24default_function_kernel0E8A_shared has been demoted
// _ZZ24default_function_kernel0E8B_shared has been demoted

.visible .entry default_function_kernel0(
	.param .u64 .ptr .align 1 default_function_kernel0_param_0,
	.param .u64 .ptr .align 1 default_function_kernel0_param_1,
	.param .u64 .ptr .align 1 default_function_kernel0_param_2
)
.maxntid 256
{
	.reg .pred 	%p<3>;
	.reg .b32 	%r<59>;
	.reg .b32 	%f<198>;
	.reg .b64 	%rd<16>;
	// demoted variable
	.shared .align 4 .b8 _ZZ24default_function_kernel0E8A_shared[16384];
	// demoted variable
	.shared .align 4 .b8 _ZZ24default_function_kernel0E8B_shared[8192];
	mov.b32 	%r56, 0;
	mov.f32 	%f166, 0f00000000;
	mov.u32 	%r10, %tid.x;
	shl.b32 	%r11, %r10, 4;
	mov.u32 	%r12, _ZZ24default_function_kernel0E8B_shared;
	add.s32 	%r13, %r11, %r12;
	add.s32 	%r2, %r13, 8;
	shl.b32 	%r15, %r10, 1;
	mov.u32 	%r16, %ctaid.y;
	shl.b32 	%r17, %r16, 18;
	mov.f32 	%f167, %f166;
	mov.f32 	%f168, %f166;
	mov.f32 	%f169, %f166;
	mov.f32 	%f170, %f166;
	mov.f32 	%f171, %f166;
	mov.f32 	%f172, %f166;
	mov.f32 	%f173, %f166;
	mov.f32 	%f174, %f166;
	mov.f32 	%f175, %f166;
	mov.f32 	%f176, %f166;
	mov.f32 	%f177, %f166;
	mov.f32 	%f178, %f166;
	mov.f32 	%f179, %f166;
	mov.f32 	%f180, %f166;
	mov.f32 	%f181, %f166;
	mov.f32 	%f182, %f166;
	mov.f32 	%f183, %f166;
	mov.f32 	%f184, %f166;
	mov.f32 	%f185, %f166;
	mov.f32 	%f186, %f166;
	mov.f32 	%f187, %f166;
	mov.f32 	%f188, %f166;
	mov.f32 	%f189, %f166;
	mov.f32 	%f190, %f166;
	mov.f32 	%f191, %f166;
	mov.f32 	%f192, %f166;
	mov.f32 	%f193, %f166;
	mov.f32 	%f194, %f166;
	mov.f32 	%f195, %f166;
	mov.f32 	%f196, %f166;
	mov.f32 	%f197, %f166;
$L__BB0_1:
	ld.param.u64 	%rd14, [default_function_kernel0_param_1];
	ld.param.u64 	%rd13, [default_function_kernel0_param_0];
	bar.sync 	0;
	shl.b32 	%r14, %r56, 5;
	mov.u32 	%r18, %tid.y;
	shl.b32 	%r19, %r18, 14;
	add.s32 	%r20, %r17, %r19;
	or.b32  	%r21, %r20, %r15;
	add.s32 	%r22, %r21, %r14;
	cvta.to.global.u64 	%rd4, %rd13;
	mul.wide.u32 	%rd5, %r22, 4;
	add.s64 	%rd6, %rd4, %rd5;
	ld.global.nc.f32 	%f98, [%rd6];
	shl.b32 	%r23, %r18, 8;
	add.s32 	%r24, %r15, %r23;
	shl.b32 	%r25, %r24, 2;
	mov.u32 	%r26, _ZZ24default_function_kernel0E8A_shared;
	add.s32 	%r27, %r26, %r25;
	st.shared.f32 	[%r27], %f98;
	ld.global.nc.f32 	%f99, [%rd6+4];
	st.shared.f32 	[%r27+4], %f99;
	ld.global.nc.f32 	%f100, [%rd6+8192];
	st.shared.f32 	[%r27+128], %f100;
	ld.global.nc.f32 	%f101, [%rd6+8196];
	st.shared.f32 	[%r27+132], %f101;
	ld.global.nc.f32 	%f102, [%rd6+16384];
	st.shared.f32 	[%r27+256], %f102;
	ld.global.nc.f32 	%f103, [%rd6+16388];
	st.shared.f32 	[%r27+260], %f103;
	ld.global.nc.f32 	%f104, [%rd6+24576];
	st.shared.f32 	[%r27+384], %f104;
	ld.global.nc.f32 	%f105, [%rd6+24580];
	st.shared.f32 	[%r27+388], %f105;
	ld.global.nc.f32 	%f106, [%rd6+32768];
	st.shared.f32 	[%r27+512], %f106;
	ld.global.nc.f32 	%f107, [%rd6+32772];
	st.shared.f32 	[%r27+516], %f107;
	ld.global.nc.f32 	%f108, [%rd6+40960];
	st.shared.f32 	[%r27+640], %f108;
	ld.global.nc.f32 	%f109, [%rd6+40964];
	st.shared.f32 	[%r27+644], %f109;
	ld.global.nc.f32 	%f110, [%rd6+49152];
	st.shared.f32 	[%r27+768], %f110;
	ld.global.nc.f32 	%f111, [%rd6+49156];
	st.shared.f32 	[%r27+772], %f111;
	ld.global.nc.f32 	%f112, [%rd6+57344];
	st.shared.f32 	[%r27+896], %f112;
	ld.global.nc.f32 	%f113, [%rd6+57348];
	st.shared.f32 	[%r27+900], %f113;
	shl.b32 	%r28, %r56, 16;
	shl.b32 	%r29, %r18, 12;
	mov.u32 	%r30, %ctaid.x;
	shl.b32 	%r31, %r30, 6;
	add.s32 	%r32, %r31, %r29;
	shl.b32 	%r33, %r10, 2;
	add.s32 	%r34, %r32, %r33;
	add.s32 	%r35, %r34, %r28;
	cvta.to.global.u64 	%rd7, %rd14;
	mul.wide.u32 	%rd8, %r35, 4;
	add.s64 	%rd9, %rd7, %rd8;
	ld.global.nc.f32 	%f114, [%rd9];
	shl.b32 	%r36, %r18, 7;
	add.s32 	%r37, %r33, %r36;
	shl.b32 	%r38, %r37, 2;
	add.s32 	%r39, %r12, %r38;
	st.shared.f32 	[%r39], %f114;
	ld.global.nc.f32 	%f115, [%rd9+4];
	st.shared.f32 	[%r39+4], %f115;
	ld.global.nc.f32 	%f116, [%rd9+8];
	st.shared.f32 	[%r39+8], %f116;
	ld.global.nc.f32 	%f117, [%rd9+12];
	st.shared.f32 	[%r39+12], %f117;
	ld.global.nc.f32 	%f118, [%rd9+8192];
	st.shared.f32 	[%r39+256], %f118;
	ld.global.nc.f32 	%f119, [%rd9+8196];
	st.shared.f32 	[%r39+260], %f119;
	ld.global.nc.f32 	%f120, [%rd9+8200];
	st.shared.f32 	[%r39+264], %f120;
	ld.global.nc.f32 	%f121, [%rd9+8204];
	st.shared.f32 	[%r39+268], %f121;
	bar.sync 	0;
	mov.b32 	%r58, 512;
	mov.u32 	%r57, %r2;
$L__BB0_2:
	mov.u32 	%r40, %tid.y;
	shl.b32 	%r41, %r40, 10;
	mov.u32 	%r42, _ZZ24default_function_kernel0E8A_shared;
	add.s32 	%r43, %r42, %r41;
	add.s32 	%r44, %r43, %r58;
	ld.shared.f32 	%f122, [%r44+-512];
	ld.shared.f32 	%f123, [%r44+-384];
	ld.shared.f32 	%f124, [%r44+-256];
	ld.shared.f32 	%f125, [%r44+-128];
	ld.shared.f32 	%f126, [%r44];
	ld.shared.f32 	%f127, [%r44+128];
	ld.shared.f32 	%f128, [%r44+256];
	ld.shared.f32 	%f129, [%r44+384];
	ld.shared.f32 	%f130, [%r57+-8];
	ld.shared.f32 	%f131, [%r57+-4];
	ld.shared.f32 	%f132, [%r57];
	ld.shared.f32 	%f133, [%r57+4];
	fma.rn.f32 	%f185, %f122, %f130, %f185;
	fma.rn.f32 	%f184, %f122, %f131, %f184;
	fma.rn.f32 	%f183, %f122, %f132, %f183;
	fma.rn.f32 	%f182, %f122, %f133, %f182;
	fma.rn.f32 	%f181, %f123, %f130, %f181;
	fma.rn.f32 	%f180, %f123, %f131, %f180;
	fma.rn.f32 	%f179, %f123, %f132, %f179;
	fma.rn.f32 	%f178, %f123, %f133, %f178;
	fma.rn.f32 	%f177, %f124, %f130, %f177;
	fma.rn.f32 	%f176, %f124, %f131, %f176;
	fma.rn.f32 	%f175, %f124, %f132, %f175;
	fma.rn.f32 	%f174, %f124, %f133, %f174;
	fma.rn.f32 	%f173, %f125, %f130, %f173;
	fma.rn.f32 	%f172, %f125, %f131, %f172;
	fma.rn.f32 	%f171, %f125, %f132, %f171;
	fma.rn.f32 	%f170, %f125, %f133, %f170;
	fma.rn.f32 	%f169, %f126, %f130, %f169;
	fma.rn.f32 	%f168, %f126, %f131, %f168;
	fma.rn.f32 	%f167, %f126, %f132, %f167;
	fma.rn.f32 	%f166, %f126, %f133, %f166;
	fma.rn.f32 	%f186, %f127, %f130, %f186;
	fma.rn.f32 	%f187, %f127, %f131, %f187;
	fma.rn.f32 	%f188, %f127, %f132, %f188;
	fma.rn.f32 	%f189, %f127, %f133, %f189;
	fma.rn.f32 	%f190, %f128, %f130, %f190;
	fma.rn.f32 	%f191, %f128, %f131, %f191;
	fma.rn.f32 	%f192, %f128, %f132, %f192;
	fma.rn.f32 	%f193, %f128, %f133, %f193;
	fma.rn.f32 	%f194, %f129, %f130, %f194;
	fma.rn.f32 	%f195, %f129, %f131, %f195;
	fma.rn.f32 	%f196, %f129, %f132, %f196;
	fma.rn.f32 	%f197, %f129, %f133, %f197;
	add.s32 	%r58, %r58, 4;
	add.s32 	%r57, %r57, 256;
	setp.ne.s32 	%p1, %r58, 640;
	@%p1 bra 	$L__BB0_2;
	add.s32 	%r56, %r56, 1;
	setp.ne.s32 	%p2, %r56, 64;
	@%p2 bra 	$L__BB0_1;
	ld.param.u64 	%rd15, [default_function_kernel0_param_2];
	cvta.to.global.u64 	%rd10, %rd15;
	mov.u32 	%r45, %ctaid.x;
	shl.b32 	%r46, %r45, 6;
	mov.u32 	%r47, %ctaid.y;
	shl.b32 	%r48, %r47, 18;
	shl.b32 	%r50, %r40, 14;
	add.s32 	%r51, %r48, %r50;
	add.s32 	%r52, %r51, %r46;
	mov.u32 	%r53, %tid.x;
	shl.b32 	%r54, %r53, 2;
	add.s32 	%r55, %r52, %r54;
	mul.wide.u32 	%rd11, %r55, 4;
	add.s64 	%rd12, %rd10, %rd11;
	st.global.f32 	[%rd12], %f185;
	st.global.f32 	[%rd12+4], %f184;
	st.global.f32 	[%rd12+8], %f183;
	st.global.f32 	[%rd12+12], %f182;
	st.global.f32 	[%rd12+8192], %f181;
	st.global.f32 	[%rd12+8196], %f180;
	st.global.f32 	[%rd12+8200], %f179;
	st.global.f32 	[%rd12+8204], %f178;
	st.global.f32 	[%rd12+16384], %f177;
	st.global.f32 	[%rd12+16388], %f176;
	st.global.f32 	[%rd12+16392], %f175;
	st.global.f32 	[%rd12+16396], %f174;
	st.global.f32 	[%rd12+24576], %f173;
	st.global.f32 	[%rd12+24580], %f172;
	st.global.f32 	[%rd12+24584], %f171;
	st.global.f32 	[%rd12+24588], %f170;
	st.global.f32 	[%rd12+32768], %f169;
	st.global.f32 	[%rd12+32772], %f168;
	st.global.f32 	[%rd12+32776], %f167;
	st.global.f32 	[%rd12+32780], %f166;
	st.global.f32 	[%rd12+40960], %f186;
	st.global.f32 	[%rd12+40964], %f187;
	st.global.f32 	[%rd12+40968], %f188;
	st.global.f32 	[%rd12+40972], %f189;
	st.global.f32 	[%rd12+49152], %f190;
	st.global.f32 	[%rd12+49156], %f191;
	st.global.f32 	[%rd12+49160], %f192;
	st.global.f32 	[%rd12+49164], %f193;
	st.global.f32 	[%rd12+57344], %f194;
	st.global.f32 	[%rd12+57348], %f195;
	st.global.f32 	[%rd12+57352], %f196;
	st.global.f32 	[%rd12+57356], %f197;
	ret;

}


// ===== COMPILED SASS (sm_100) =====

	.target	sm_100

	.elftype	@"ET_EXEC"


//--------------------- .note.nv.tkinfo           --------------------------
	.section	.note.nv.tkinfo,"",@"SHT_NOTE"
	.sectionflags	@"SHF_NOTE_NV_TKINFO"
	.tkinfo
        /*0018*/ 	.word	0x00000002
        /*0030*/ 	.string	""
        /*0030*/ 	.string	"ptxas"
        /*0030*/ 	.string	"Cuda compilation tools, release 13.0, V13.0.88"
        /*0030*/ 	.string	"Build cuda_13.0.r13.0/compiler.36424714_0"
        /*0030*/ 	.string	"-arch sm_100 -m 64 "



//--------------------- .note.nv.cuinfo           --------------------------
	.section	.note.nv.cuinfo,"",@"SHT_NOTE"
	.sectionflags	@"SHF_NOTE_NV_CUINFO"
        /*0018*/ 	.short	0x0002
        /*001a*/ 	.short	0x0064
        /*001c*/ 	.short	0x0082
	.zero		2


//--------------------- .nv.info                  --------------------------
	.section	.nv.info,"",@"SHT_CUDA_INFO"
	.align	4


	//----- nvinfo : EIATTR_REGCOUNT
	.align		4
        /*0000*/ 	.byte	0x04, 0x2f
        /*0002*/ 	.short	(.L_1 - .L_0)
	.align		4
.L_0:
        /*0004*/ 	.word	index@(default_function_kernel0)
        /*0008*/ 	.word	0x00000050


	//----- nvinfo : EIATTR_FRAME_SIZE
	.align		4
.L_1:
        /*000c*/ 	.byte	0x04, 0x11
        /*000e*/ 	.short	(.L_3 - .L_2)
	.align		4
.L_2:
        /*0010*/ 	.word	index@(default_function_kernel0)
        /*0014*/ 	.word	0x00000000


	//----- nvinfo : EIATTR_MIN_STACK_SIZE
	.align		4
.L_3:
        /*0018*/ 	.byte	0x04, 0x12
        /*001a*/ 	.short	(.L_5 - .L_4)
	.align		4
.L_4:
        /*001c*/ 	.word	index@(default_function_kernel0)
        /*0020*/ 	.word	0x00000000
.L_5:


//--------------------- .nv.compat                --------------------------
	.section	.nv.compat,"",@"SHT_CUDA_COMPAT_INFO"
	.align	4
        /*0000*/ 	.byte	0x02, 0x09, 0x00, 0x00, 0x02, 0x02, 0x01, 0x00, 0x02, 0x05, 0x05, 0x00, 0x03, 0x07, 0x01, 0x01
        /*0010*/ 	.byte	0x02, 0x03, 0x00, 0x00, 0x02, 0x06, 0x01, 0x00, 0x04, 0x0b, 0x08, 0x00, 0x09, 0x00, 0x00, 0x00
        /*0020*/ 	.byte	0x00, 0x00, 0x00, 0x00


//--------------------- .nv.info.default_function_kernel0 --------------------------
	.section	.nv.info.default_function_kernel0,"",@"SHT_CUDA_INFO"
	.sectionflags	@""
	.align	4


	//----- nvinfo : EIATTR_CUDA_API_VERSION
	.align		4
        /*0000*/ 	.byte	0x04, 0x37
        /*0002*/ 	.short	(.L_7 - .L_6)
.L_6:
        /*0004*/ 	.word	0x00000082


	//----- nvinfo : EIATTR_KPARAM_INFO
	.align		4
.L_7:
        /*0008*/ 	.byte	0x04, 0x17
        /*000a*/ 	.short	(.L_9 - .L_8)
.L_8:
        /*000c*/ 	.word	0x00000000
        /*0010*/ 	.short	0x0002
        /*0012*/ 	.short	0x0010
        /*0014*/ 	.byte	0x00, 0xf5, 0x21, 0x00


	//----- nvinfo : EIATTR_KPARAM_INFO
	.align		4
.L_9:
        /*0018*/ 	.byte	0x04, 0x17
        /*001a*/ 	.short	(.L_11 - .L_10)
.L_10:
        /*001c*/ 	.word	0x00000000
        /*0020*/ 	.short	0x0001
        /*0022*/ 	.short	0x0008
        /*0024*/ 	.byte	0x00, 0xf5, 0x21, 0x00


	//----- nvinfo : EIATTR_KPARAM_INFO
	.align		4
.L_11:
        /*0028*/ 	.byte	0x04, 0x17
        /*002a*/ 	.short	(.L_13 - .L_12)
.L_12:
        /*002c*/ 	.word	0x00000000
        /*0030*/ 	.short	0x0000
        /*0032*/ 	.short	0x0000
        /*0034*/ 	.byte	0x00, 0xf5, 0x21, 0x00


	//----- nvinfo : EIATTR_SPARSE_MMA_MASK
	.align		4
.L_13:
        /*0038*/ 	.byte	0x03, 0x50
        /*003a*/ 	.short	0x0000


	//----- nvinfo : EIATTR_MAXREG_COUNT
	.align		4
        /*003c*/ 	.byte	0x03, 0x1b
        /*003e*/ 	.short	0x00ff


	//----- nvinfo : EIATTR_NUM_BARRIERS
	.align		4
        /*0040*/ 	.byte	0x02, 0x4c
        /*0042*/ 	.byte	0x01
	.zero		1


	//----- nvinfo : EIATTR_MERCURY_ISA_VERSION
	.align		4
        /*0044*/ 	.byte	0x03, 0x5f
        /*0046*/ 	.short	0x0101


	//----- nvinfo : EIATTR_VRC_CTA_INIT_COUNT
	.align		4
        /*0048*/ 	.byte	0x02, 0x4a
	.zero		1
	.zero		1


	//----- nvinfo : EIATTR_EXIT_INSTR_OFFSETS
	.align		4
        /*004c*/ 	.byte	0x04, 0x1c
        /*004e*/ 	.short	(.L_15 - .L_14)


	//   ....[0]....
.L_14:
        /*0050*/ 	.word	0x00001190


	//----- nvinfo : EIATTR_MAX_THREADS
	.align		4
.L_15:
        /*0054*/ 	.byte	0x04, 0x05
        /*0056*/ 	.short	(.L_17 - .L_16)
.L_16:
        /*0058*/ 	.word	0x00000100
        /*005c*/ 	.word	0x00000001
        /*0060*/ 	.word	0x00000001


	//----- nvinfo : EIATTR_CBANK_PARAM_SIZE
	.align		4
.L_17:
        /*0064*/ 	.byte	0x03, 0x19
        /*0066*/ 	.short	0x0018


	//----- nvinfo : EIATTR_PARAM_CBANK
	.align		4
        /*0068*/ 	.byte	0x04, 0x0a
        /*006a*/ 	.short	(.L_19 - .L_18)
	.align		4
.L_18:
        /*006c*/ 	.word	index@(.nv.constant0.default_function_kernel0)
        /*0070*/ 	.short	0x0380
        /*0072*/ 	.short	0x0018


	//----- nvinfo : EIATTR_SW_WAR
	.align		4
.L_19:
        /*0074*/ 	.byte	0x04, 0x36
        /*0076*/ 	.short	(.L_21 - .L_20)
.L_20:
        /*0078*/ 	.word	0x00000008
.L_21:


//--------------------- .nv.callgraph             --------------------------
	.section	.nv.callgraph,"",@"SHT_CUDA_CALLGRAPH"
	.align	4
	.sectionentsize	8
	.align		4
        /*0000*/ 	.word	0x00000000
	.align		4
        /*0004*/ 	.word	0xffffffff
	.align		4
        /*0008*/ 	.word	0x00000000
	.align		4
        /*000c*/ 	.word	0xfffffffe
	.align		4
        /*0010*/ 	.word	0x00000000
	.align		4
        /*0014*/ 	.word	0xfffffffd
	.align		4
        /*0018*/ 	.word	0x00000000
	.align		4
        /*001c*/ 	.word	0xfffffffc


//--------------------- .text.default_function_kernel0 --------------------------
	.section	.text.default_function_kernel0,"ax",@progbits
	.align	128
        .global         default_function_kernel0
        .type           default_function_kernel0,@function
        .size           default_function_kernel0,(.L_x_3 - default_function_kernel0)
        .other          default_function_kernel0,@"STO_CUDA_ENTRY STV_DEFAULT"
default_function_kernel0:
.text.default_function_kernel0:
[----:B------:R-:W-:Y:S08]  /*0000*/  LDC R1, c[0x0][0x37c] ;  /* 0x0000df00ff017b82 */ /* 0x000ff00000000800 */
[----:B------:R-:W0:Y:S01]  /*0010*/  S2UR UR5, SR_CgaCtaId ;  /* 0x00000000000579c3 */ /* 0x000e220000008800 */
[----:B------:R-:W1:Y:S01]  /*0020*/  S2R R0, SR_TID.X ;  /* 0x0000000000007919 */ /* 0x000e620000002100 */
[----:B------:R-:W-:Y:S01]  /*0030*/  UMOV UR4, 0x400 ;  /* 0x0000040000047882 */ /* 0x000fe20000000000 */
[----:B------:R-:W-:Y:S01]  /*0040*/  HFMA2 R10, -RZ, RZ, 0, 0 ;  /* 0x00000000ff0a7431 */ /* 0x000fe200000001ff */
[----:B------:R-:W-:Y:S01]  /*0050*/  UIADD3 UR4, UPT, UPT, UR4, 0x4000, URZ ;  /* 0x0000400004047890 */ /* 0x000fe2000fffe0ff */
[----:B------:R-:W2:Y:S01]  /*0060*/  S2R R2, SR_CTAID.Y ;  /* 0x0000000000027919 */ /* 0x000ea20000002600 */
[----:B------:R-:W-:Y:S01]  /*0070*/  HFMA2 R65, -RZ, RZ, 0, 0 ;  /* 0x00000000ff417431 */ /* 0x000fe200000001ff */
[----:B------:R-:W-:Y:S01]  /*0080*/  CS2R R6, SRZ ;  /* 0x0000000000067805 */ /* 0x000fe2000001ff00 */
[----:B------:R-:W-:Y:S01]  /*0090*/  HFMA2 R61, -RZ, RZ, 0, 0 ;  /* 0x00000000ff3d7431 */ /* 0x000fe200000001ff */
[----:B------:R-:W-:Y:S01]  /*00a0*/  CS2R R8, SRZ ;  /* 0x0000000000087805 */ /* 0x000fe2000001ff00 */
[----:B------:R-:W-:Y:S01]  /*00b0*/  HFMA2 R3, -RZ, RZ, 0, 0 ;  /* 0x00000000ff037431 */ /* 0x000fe200000001ff */
[----:B------:R-:W-:-:S02]  /*00c0*/  CS2R R40, SRZ ;  /* 0x0000000000287805 */ /* 0x000fc4000001ff00 */
[----:B------:R-:W-:Y:S02]  /*00d0*/  MOV R34, RZ ;  /* 0x000000ff00227202 */ /* 0x000fe40000000f00 */
[----:B------:R-:W-:Y:S02]  /*00e0*/  CS2R R36, SRZ ;  /* 0x0000000000247805 */ /* 0x000fe4000001ff00 */
[----:B------:R-:W-:Y:S02]  /*00f0*/  CS2R R32, SRZ ;  /* 0x0000000000207805 */ /* 0x000fe4000001ff00 */
[----:B------:R-:W-:Y:S02]  /*0100*/  CS2R R58, SRZ ;  /* 0x00000000003a7805 */ /* 0x000fe4000001ff00 */
[----:B------:R-:W-:Y:S02]  /*0110*/  CS2R R56, SRZ ;  /* 0x0000000000387805 */ /* 0x000fe4000001ff00 */
[----:B------:R-:W-:-:S02]  /*0120*/  MOV R63, RZ ;  /* 0x000000ff003f7202 */ /* 0x000fc40000000f00 */
[----:B------:R-:W-:Y:S02]  /*0130*/  CS2R R48, SRZ ;  /* 0x0000000000307805 */ /* 0x000fe4000001ff00 */
[----:B------:R-:W-:Y:S02]  /*0140*/  CS2R R28, SRZ ;  /* 0x00000000001c7805 */ /* 0x000fe4000001ff00 */
[----:B------:R-:W-:Y:S02]  /*0150*/  MOV R30, RZ ;  /* 0x000000ff001e7202 */ /* 0x000fe40000000f00 */
[----:B------:R-:W-:Y:S02]  /*0160*/  CS2R R42, SRZ ;  /* 0x00000000002a7805 */ /* 0x000fe4000001ff00 */
[----:B------:R-:W-:Y:S02]  /*0170*/  CS2R R44, SRZ ;  /* 0x00000000002c7805 */ /* 0x000fe4000001ff00 */
[----:B------:R-:W-:-:S02]  /*0180*/  CS2R R46, SRZ ;  /* 0x00000000002e7805 */ /* 0x000fc4000001ff00 */
[----:B------:R-:W-:Y:S01]  /*0190*/  CS2R R4, SRZ ;  /* 0x0000000000047805 */ /* 0x000fe2000001ff00 */
[----:B------:R-:W3:Y:S01]  /*01a0*/  LDCU.64 UR8, c[0x0][0x358] ;  /* 0x00006b00ff0877ac */ /* 0x000ee20008000a00 */
[----:B012---:R-:W-:-:S12]  /*01b0*/  ULEA UR4, UR5, UR4, 0x18 ;  /* 0x0000000405047291 */ /* 0x007fd8000f8ec0ff */
.L_x_1:
[----:B------:R-:W0:Y:S01]  /*01c0*/  S2R R11, SR_TID.Y ;  /* 0x00000000000b7919 */ /* 0x000e220000002200 */
[----:B------:R-:W1:Y:S01]  /*01d0*/  S2UR UR7, SR_CTAID.X ;  /* 0x00000000000779c3 */ /* 0x000e620000002500 */
[C---:B------:R-:W-:Y:S02]  /*01e0*/  SHF.L.U32 R31, R0.reuse, 0x1, RZ ;  /* 0x00000001001f7819 */ /* 0x040fe400000006ff */
[----:B------:R-:W-:-:S05]  /*01f0*/  SHF.L.U32 R60, R0, 0x2, RZ ;  /* 0x00000002003c7819 */ /* 0x000fca00000006ff */
[----:B------:R-:W-:Y:S08]  /*0200*/  BAR.SYNC.DEFER_BLOCKING 0x0 ;  /* 0x0000000000007b1d */ /* 0x000ff00000010000 */
[----:B------:R-:W2:Y:S08]  /*0210*/  LDC.64 R68, c[0x0][0x380] ;  /* 0x0000e000ff447b82 */ /* 0x000eb00000000a00 */
[----:B------:R-:W4:Y:S01]  /*0220*/  LDC.64 R66, c[0x0][0x388] ;  /* 0x0000e200ff427b82 */ /* 0x000f220000000a00 */
[----:B0-----:R-:W-:-:S02]  /*0230*/  LEA R12, R2, R11, 0x4 ;  /* 0x0000000b020c7211 */ /* 0x001fc400078e20ff */
[----:B-1----:R-:W-:Y:S02]  /*0240*/  LEA R13, R11, UR7, 0x6 ;  /* 0x000000070b0d7c11 */ /* 0x002fe4000f8e30ff */
[----:B------:R-:W-:Y:S02]  /*0250*/  SHF.L.U32 R12, R12, 0xe, RZ ;  /* 0x0000000e0c0c7819 */ /* 0x000fe400000006ff */
[----:B------:R-:W-:Y:S02]  /*0260*/  LEA R14, R13, R60, 0x6 ;  /* 0x0000003c0d0e7211 */ /* 0x000fe400078e30ff */
[----:B------:R-:W-:Y:S02]  /*0270*/  LOP3.LUT R12, R12, R31, RZ, 0xfc, !PT ;  /* 0x0000001f0c0c7212 */ /* 0x000fe400078efcff */
[C---:B------:R-:W-:Y:S02]  /*0280*/  LEA R15, R7.reuse, R14, 0x10 ;  /* 0x0000000e070f7211 */ /* 0x040fe400078e80ff */
[----:B------:R-:W-:-:S03]  /*0290*/  LEA R13, R7, R12, 0x5 ;  /* 0x0000000c070d7211 */ /* 0x000fc600078e28ff */
[----:B----4-:R-:W-:-:S04]  /*02a0*/  IMAD.WIDE.U32 R66, R15, 0x4, R66 ;  /* 0x000000040f427825 */ /* 0x010fc800078e0042 */
[----:B--2---:R-:W-:Y:S01]  /*02b0*/  IMAD.WIDE.U32 R68, R13, 0x4, R68 ;  /* 0x000000040d447825 */ /* 0x004fe200078e0044 */
[----:B---3--:R-:W2:Y:S04]  /*02c0*/  LDG.E.CONSTANT R12, desc[UR8][R66.64] ;  /* 0x00000008420c7981 */ /* 0x008ea8000c1e9900 */
[----:B------:R-:W3:Y:S04]  /*02d0*/  LDG.E.CONSTANT R20, desc[UR8][R68.64] ;  /* 0x0000000844147981 */ /* 0x000ee8000c1e9900 */
[----:B------:R-:W3:Y:S04]  /*02e0*/  LDG.E.CONSTANT R21, desc[UR8][R68.64+0x4] ;  /* 0x0000040844157981 */ /* 0x000ee8000c1e9900 */
[----:B------:R-:W4:Y:S04]  /*02f0*/  LDG.E.CONSTANT R22, desc[UR8][R68.64+0x2000] ;  /* 0x0020000844167981 */ /* 0x000f28000c1e9900 */
[----:B------:R-:W4:Y:S04]  /*0300*/  LDG.E.CONSTANT R23, desc[UR8][R68.64+0x2004] ;  /* 0x0020040844177981 */ /* 0x000f28000c1e9900 */
[----:B------:R-:W5:Y:S04]  /*0310*/  LDG.E.CONSTANT R24, desc[UR8][R68.64+0x4000] ;  /* 0x0040000844187981 */ /* 0x000f68000c1e9900 */
[----:B------:R-:W5:Y:S04]  /*0320*/  LDG.E.CONSTANT R25, desc[UR8][R68.64+0x4004] ;  /* 0x0040040844197981 */ /* 0x000f68000c1e9900 */
[----:B------:R-:W2:Y:S04]  /*0330*/  LDG.E.CONSTANT R26, desc[UR8][R68.64+0x6000] ;  /* 0x00600008441a7981 */ /* 0x000ea8000c1e9900 */
        /* <DEDUP_REMOVED lines=15> */
[----:B------:R-:W2:Y:S01]  /*0430*/  LDG.E.CONSTANT R19, desc[UR8][R66.64+0x200c] ;  /* 0x00200c0842137981 */ /* 0x000ea2000c1e9900 */
[----:B------:R-:W0:Y:S01]  /*0440*/  S2UR UR6, SR_CgaCtaId ;  /* 0x00000000000679c3 */ /* 0x000e220000008800 */
[----:B------:R-:W-:Y:S01]  /*0450*/  UMOV UR5, 0x400 ;  /* 0x0000040000057882 */ /* 0x000fe20000000000 */
[----:B------:R-:W-:-:S02]  /*0460*/  LEA R31, R11, R31, 0x8 ;  /* 0x0000001f0b1f7211 */ /* 0x000fc400078e40ff */
[----:B------:R-:W-:-:S04]  /*0470*/  LEA R60, R11, R60, 0x7 ;  /* 0x0000003c0b3c7211 */ /* 0x000fc800078e38ff */
[----:B------:R-:W-:Y:S01]  /*0480*/  LEA R35, R60, UR4, 0x2 ;  /* 0x000000043c237c11 */ /* 0x000fe2000f8e10ff */
[----:B0-----:R-:W-:-:S06]  /*0490*/  ULEA UR5, UR6, UR5, 0x18 ;  /* 0x0000000506057291 */ /* 0x001fcc000f8ec0ff */
[----:B------:R-:W-:Y:S02]  /*04a0*/  LEA R31, R31, UR5, 0x2 ;  /* 0x000000051f1f7c11 */ /* 0x000fe4000f8e10ff */
[----:B------:R-:W-:Y:S02]  /*04b0*/  IADD3 R7, PT, PT, R7, 0x1, RZ ;  /* 0x0000000107077810 */ /* 0x000fe40007ffe0ff */
[----:B------:R-:W-:Y:S02]  /*04c0*/  LEA R60, R0, UR4, 0x4 ;  /* 0x00000004003c7c11 */ /* 0x000fe4000f8e20ff */
[----:B------:R-:W-:Y:S02]  /*04d0*/  ISETP.NE.AND P0, PT, R7, 0x40, PT ;  /* 0x000000400700780c */ /* 0x000fe40003f05270 */
[----:B------:R-:W-:Y:S02]  /*04e0*/  IADD3 R60, PT, PT, R60, 0x8, RZ ;  /* 0x000000083c3c7810 */ /* 0x000fe40007ffe0ff */
[----:B------:R-:W-:Y:S01]  /*04f0*/  LEA R62, R11, UR5, 0xa ;  /* 0x000000050b3e7c11 */ /* 0x000fe2000f8e50ff */
[----:B------:R-:W-:Y:S01]  /*0500*/  UMOV UR5, 0x200 ;  /* 0x0000020000057882 */ /* 0x000fe20000000000 */
[----:B---3--:R0:W-:Y:S04]  /*0510*/  STS.64 [R31], R20 ;  /* 0x000000141f007388 */ /* 0x0081e80000000a00 */
[----:B----4-:R0:W-:Y:S04]  /*0520*/  STS.64 [R31+0x80], R22 ;  /* 0x000080161f007388 */ /* 0x0101e80000000a00 */
[----:B-----5:R0:W-:Y:S04]  /*0530*/  STS.64 [R31+0x100], R24 ;  /* 0x000100181f007388 */ /* 0x0201e80000000a00 */
[----:B--2---:R0:W-:Y:S04]  /*0540*/  STS.64 [R31+0x180], R26 ;  /* 0x0001801a1f007388 */ /* 0x0041e80000000a00 */
[----:B------:R0:W-:Y:S04]  /*0550*/  STS.64 [R31+0x200], R38 ;  /* 0x000200261f007388 */ /* 0x0001e80000000a00 */
[----:B------:R0:W-:Y:S04]  /*0560*/  STS.64 [R31+0x280], R50 ;  /* 0x000280321f007388 */ /* 0x0001e80000000a00 */
[----:B------:R0:W-:Y:S04]  /*0570*/  STS.64 [R31+0x300], R52 ;  /* 0x000300341f007388 */ /* 0x0001e80000000a00 */
[----:B------:R0:W-:Y:S04]  /*0580*/  STS.64 [R31+0x380], R54 ;  /* 0x000380361f007388 */ /* 0x0001e80000000a00 */
[----:B------:R0:W-:Y:S04]  /*0590*/  STS.128 [R35], R12 ;  /* 0x0000000c23007388 */ /* 0x0001e80000000c00 */
[----:B------:R0:W-:Y:S01]  /*05a0*/  STS.128 [R35+0x100], R16 ;  /* 0x0001001023007388 */ /* 0x0001e20000000c00 */
[----:B------:R-:W-:Y:S06]  /*05b0*/  BAR.SYNC.DEFER_BLOCKING 0x0 ;  /* 0x0000000000007b1d */ /* 0x000fec0000010000 */
.L_x_0:
[----:B0-----:R-:W-:Y:S04]  /*05c0*/  LDS.64 R50, [R60+-0x8] ;  /* 0xfffff8003c327984 */ /* 0x001fe80000000a00 */
[----:B------:R-:W0:Y:S04]  /*05d0*/  LDS.128 R12, [R62+UR5+-0x200] ;  /* 0xfffe00053e0c7984 */ /* 0x000e280008000c00 */
[----:B------:R-:W1:Y:S04]  /*05e0*/  LDS.64 R52, [R60] ;  /* 0x000000003c347984 */ /* 0x000e680000000a00 */
[----:B------:R-:W2:Y:S04]  /*05f0*/  LDS.128 R16, [R62+UR5+-0x180] ;  /* 0xfffe80053e107984 */ /* 0x000ea80008000c00 */
[----:B------:R-:W3:Y:S04]  /*0600*/  LDS.128 R20, [R62+UR5+-0x100] ;  /* 0xffff00053e147984 */ /* 0x000ee80008000c00 */
[----:B------:R-:W4:Y:S01]  /*0610*/  LDS.128 R24, [R62+UR5+-0x80] ;  /* 0xffff80053e187984 */ /* 0x000f220008000c00 */
[C---:B0-----:R-:W-:Y:S01]  /*0620*/  FFMA R59, R12.reuse, R50, R59 ;  /* 0x000000320c3b7223 */ /* 0x041fe2000000003b */
[C---:B------:R-:W-:Y:S01]  /*0630*/  FFMA R54, R12.reuse, R51, R36 ;  /* 0x000000330c367223 */ /* 0x040fe20000000024 */
[C---:B-1----:R-:W-:Y:S01]  /*0640*/  FFMA R57, R12.reuse, R52, R57 ;  /* 0x000000340c397223 */ /* 0x042fe20000000039 */
[----:B------:R-:W-:Y:S01]  /*0650*/  FFMA R12, R12, R53, R30 ;  /* 0x000000350c0c7223 */ /* 0x000fe2000000001e */
[C---:B--2---:R-:W-:Y:S01]  /*0660*/  FFMA R64, R16.reuse, R50, R29 ;  /* 0x0000003210407223 */ /* 0x044fe2000000001d */
[C---:B------:R-:W-:Y:S01]  /*0670*/  FFMA R66, R16.reuse, R51, R28 ;  /* 0x0000003310427223 */ /* 0x040fe2000000001c */
[C---:B------:R-:W-:Y:S01]  /*0680*/  FFMA R68, R16.reuse, R52, R61 ;  /* 0x0000003410447223 */ /* 0x040fe2000000003d */
[----:B------:R-:W0:Y:S01]  /*0690*/  LDS.128 R28, [R62+UR5] ;  /* 0x000000053e1c7984 */ /* 0x000e220008000c00 */
[----:B------:R-:W-:Y:S01]  /*06a0*/  FFMA R16, R16, R53, R48 ;  /* 0x0000003510107223 */ /* 0x000fe20000000030 */
[C---:B---3--:R-:W-:Y:S01]  /*06b0*/  FFMA R48, R20.reuse, R50, R63 ;  /* 0x0000003214307223 */ /* 0x048fe2000000003f */
[C---:B------:R-:W-:Y:S01]  /*06c0*/  FFMA R56, R20.reuse, R51, R56 ;  /* 0x0000003314387223 */ /* 0x040fe20000000038 */
[C---:B------:R-:W-:Y:S01]  /*06d0*/  FFMA R70, R20.reuse, R52, R65 ;  /* 0x0000003414467223 */ /* 0x040fe20000000041 */
[----:B------:R-:W-:Y:S01]  /*06e0*/  FFMA R20, R20, R53, R58 ;  /* 0x0000003514147223 */ /* 0x000fe2000000003a */
[C---:B----4-:R-:W-:Y:S01]  /*06f0*/  FFMA R58, R24.reuse, R50, R33 ;  /* 0x00000032183a7223 */ /* 0x050fe20000000021 */
[C---:B------:R-:W-:Y:S01]  /*0700*/  FFMA R72, R24.reuse, R51, R32 ;  /* 0x0000003318487223 */ /* 0x040fe20000000020 */
[C---:B------:R-:W-:Y:S01]  /*0710*/  FFMA R74, R24.reuse, R52, R37 ;  /* 0x00000034184a7223 */ /* 0x040fe20000000025 */
[----:B------:R-:W-:Y:S01]  /*0720*/  FFMA R24, R24, R53, R34 ;  /* 0x0000003518187223 */ /* 0x000fe20000000022 */
[----:B------:R-:W1:Y:S04]  /*0730*/  LDS.128 R36, [R62+UR5+0x100] ;  /* 0x000100053e247984 */ /* 0x000e680008000c00 */
[----:B------:R-:W2:Y:S01]  /*0740*/  LDS.128 R32, [R62+UR5+0x80] ;  /* 0x000080053e207984 */ /* 0x000ea20008000c00 */
[C---:B0-----:R-:W-:Y:S01]  /*0750*/  FFMA R76, R28.reuse, R50, R41 ;  /* 0x000000321c4c7223 */ /* 0x041fe20000000029 */
[C---:B------:R-:W-:Y:S01]  /*0760*/  FFMA R55, R28.reuse, R51, R10 ;  /* 0x000000331c377223 */ /* 0x040fe2000000000a */
[C---:B------:R-:W-:Y:S01]  /*0770*/  FFMA R61, R28.reuse, R52, R9 ;  /* 0x000000341c3d7223 */ /* 0x040fe20000000009 */
[----:B------:R-:W-:-:S02]  /*0780*/  FFMA R28, R28, R53, R8 ;  /* 0x000000351c1c7223 */ /* 0x000fc40000000008 */
[----:B------:R-:W0:Y:S01]  /*0790*/  LDS.128 R8, [R62+UR5+0x180] ;  /* 0x000180053e087984 */ /* 0x000e220008000c00 */
[----:B------:R-:W-:Y:S01]  /*07a0*/  UIADD3 UR5, UPT, UPT, UR5, 0x10, URZ ;  /* 0x0000001005057890 */ /* 0x000fe2000fffe0ff */
[CC--:B-1----:R-:W-:Y:S01]  /*07b0*/  FFMA R44, R36.reuse, R51.reuse, R44 ;  /* 0x00000033242c7223 */ /* 0x0c2fe2000000002c */
[----:B------:R-:W-:Y:S02]  /*07c0*/  FFMA R49, R36, R52, R49 ;  /* 0x0000003424317223 */ /* 0x000fe40000000031 */
[----:B------:R-:W-:Y:S01]  /*07d0*/  UISETP.NE.AND UP0, UPT, UR5, 0x280, UPT ;  /* 0x000002800500788c */ /* 0x000fe2000bf05270 */
[C---:B--2---:R-:W-:Y:S01]  /*07e0*/  FFMA R43, R32.reuse, R50, R43 ;  /* 0x00000032202b7223 */ /* 0x044fe2000000002b */
[C---:B------:R-:W-:Y:S01]  /*07f0*/  FFMA R63, R32.reuse, R51, R40 ;  /* 0x00000033203f7223 */ /* 0x040fe20000000028 */
[C---:B------:R-:W-:Y:S01]  /*0800*/  FFMA R45, R32.reuse, R52, R45 ;  /* 0x00000034202d7223 */ /* 0x040fe2000000002d */
[-C--:B------:R-:W-:Y:S01]  /*0810*/  FFMA R32, R32, R53.reuse, R42 ;  /* 0x0000003520207223 */ /* 0x080fe2000000002a */
[C---:B------:R-:W-:Y:S01]  /*0820*/  FFMA R42, R36.reuse, R50, R47 ;  /* 0x00000032242a7223 */ /* 0x040fe2000000002f */
[----:B------:R-:W-:Y:S01]  /*0830*/  FFMA R36, R36, R53, R46 ;  /* 0x0000003524247223 */ /* 0x000fe2000000002e */
[----:B------:R-:W1:Y:S01]  /*0840*/  LDS.64 R40, [R60+0x100] ;  /* 0x000100003c287984 */ /* 0x000e620000000a00 */
[C---:B0-----:R-:W-:Y:S01]  /*0850*/  FFMA R46, R8.reuse, R51, R4 ;  /* 0x00000033082e7223 */ /* 0x041fe20000000004 */
[C---:B------:R-:W-:Y:S01]  /*0860*/  FFMA R52, R8.reuse, R52, R5 ;  /* 0x0000003408347223 */ /* 0x040fe20000000005 */
[C---:B------:R-:W-:Y:S01]  /*0870*/  FFMA R50, R8.reuse, R50, R3 ;  /* 0x0000003208327223 */ /* 0x040fe20000000003 */
[----:B------:R-:W0:Y:S01]  /*0880*/  LDS.64 R4, [R60+0xf8] ;  /* 0x0000f8003c047984 */ /* 0x000e220000000a00 */
[----:B------:R-:W-:Y:S01]  /*0890*/  FFMA R6, R8, R53, R6 ;  /* 0x0000003508067223 */ /* 0x000fe20000000006 */
[C---:B-1----:R-:W-:Y:S01]  /*08a0*/  FFMA R68, R40.reuse, R17, R68 ;  /* 0x0000001128447223 */ /* 0x042fe20000000044 */
[C---:B------:R-:W-:Y:S01]  /*08b0*/  FFMA R70, R40.reuse, R21, R70 ;  /* 0x0000001528467223 */ /* 0x040fe20000000046 */
[C---:B------:R-:W-:Y:S01]  /*08c0*/  FFMA R57, R40.reuse, R13, R57 ;  /* 0x0000000d28397223 */ /* 0x040fe20000000039 */
[C---:B------:R-:W-:Y:S01]  /*08d0*/  FFMA R8, R13.reuse, R41, R12 ;  /* 0x000000290d087223 */ /* 0x040fe2000000000c */
[C---:B------:R-:W-:Y:S01]  /*08e0*/  FFMA R45, R40.reuse, R33, R45 ;  /* 0x00000021282d7223 */ /* 0x040fe2000000002d */
[C---:B------:R-:W-:Y:S01]  /*08f0*/  FFMA R74, R40.reuse, R25, R74 ;  /* 0x00000019284a7223 */ /* 0x040fe2000000004a */
[C---:B------:R-:W-:Y:S01]  /*0900*/  FFMA R61, R40.reuse, R29, R61 ;  /* 0x0000001d283d7223 */ /* 0x040fe2000000003d */
[C---:B------:R-:W-:Y:S01]  /*0910*/  FFMA R49, R40.reuse, R37, R49 ;  /* 0x0000002528317223 */ /* 0x040fe20000000031 */
[----:B------:R-:W-:Y:S01]  /*0920*/  FFMA R52, R40, R9, R52 ;  /* 0x0000000928347223 */ /* 0x000fe20000000034 */
[C---:B0-----:R-:W-:Y:S01]  /*0930*/  FFMA R59, R4.reuse, R13, R59 ;  /* 0x0000000d043b7223 */ /* 0x041fe2000000003b */
[C---:B------:R-:W-:Y:S01]  /*0940*/  FFMA R3, R4.reuse, R17, R64 ;  /* 0x0000001104037223 */ /* 0x040fe20000000040 */
[C---:B------:R-:W-:Y:S01]  /*0950*/  FFMA R47, R4.reuse, R21, R48 ;  /* 0x00000015042f7223 */ /* 0x040fe20000000030 */
[C---:B------:R-:W-:Y:S01]  /*0960*/  FFMA R51, R4.reuse, R25, R58 ;  /* 0x0000001904337223 */ /* 0x040fe2000000003a */
[C---:B------:R-:W-:Y:S01]  /*0970*/  FFMA R53, R4.reuse, R29, R76 ;  /* 0x0000001d04357223 */ /* 0x040fe2000000004c */
[C---:B------:R-:W-:Y:S01]  /*0980*/  FFMA R43, R4.reuse, R33, R43 ;  /* 0x00000021042b7223 */ /* 0x040fe2000000002b */
[C---:B------:R-:W-:Y:S01]  /*0990*/  FFMA R65, R4.reuse, R37, R42 ;  /* 0x0000002504417223 */ /* 0x040fe2000000002a */
[----:B------:R-:W-:Y:S01]  /*09a0*/  FFMA R69, R4, R9, R50 ;  /* 0x0000000904457223 */ /* 0x000fe20000000032 */
[-C--:B------:R-:W-:Y:S01]  /*09b0*/  FFMA R67, R13, R5.reuse, R54 ;  /* 0x000000050d437223 */ /* 0x080fe20000000036 */
[-C--:B------:R-:W-:Y:S01]  /*09c0*/  FFMA R71, R17, R5.reuse, R66 ;  /* 0x0000000511477223 */ /* 0x080fe20000000042 */
[-C--:B------:R-:W-:Y:S01]  /*09d0*/  FFMA R73, R21, R5.reuse, R56 ;  /* 0x0000000515497223 */ /* 0x080fe20000000038 */
[-C--:B------:R-:W-:Y:S01]  /*09e0*/  FFMA R75, R25, R5.reuse, R72 ;  /* 0x00000005194b7223 */ /* 0x080fe20000000048 */
[-C--:B------:R-:W-:Y:S01]  /*09f0*/  FFMA R55, R29, R5.reuse, R55 ;  /* 0x000000051d377223 */ /* 0x080fe20000000037 */
[-C--:B------:R-:W-:Y:S01]  /*0a00*/  FFMA R63, R33, R5.reuse, R63 ;  /* 0x00000005213f7223 */ /* 0x080fe2000000003f */
[-C--:B------:R-:W-:Y:S01]  /*0a10*/  FFMA R77, R37, R5.reuse, R44 ;  /* 0x00000005254d7223 */ /* 0x080fe2000000002c */
[----:B------:R-:W-:Y:S01]  /*0a20*/  FFMA R46, R9, R5, R46 ;  /* 0x00000005092e7223 */ /* 0x000fe2000000002e */
[-C--:B------:R-:W-:Y:S01]  /*0a30*/  FFMA R42, R17, R41.reuse, R16 ;  /* 0x00000029112a7223 */ /* 0x080fe20000000010 */
[----:B------:R-:W0:Y:S01]  /*0a40*/  LDS.64 R4, [R60+0x1f8] ;  /* 0x0001f8003c047984 */ /* 0x000e220000000a00 */
[-C--:B------:R-:W-:Y:S01]  /*0a50*/  FFMA R44, R21, R41.reuse, R20 ;  /* 0x00000029152c7223 */ /* 0x080fe20000000014 */
[-C--:B------:R-:W-:Y:S01]  /*0a60*/  FFMA R33, R33, R41.reuse, R32 ;  /* 0x0000002921217223 */ /* 0x080fe20000000020 */
[-C--:B------:R-:W-:Y:S01]  /*0a70*/  FFMA R25, R25, R41.reuse, R24 ;  /* 0x0000002919197223 */ /* 0x080fe20000000018 */
[----:B------:R-:W1:Y:S01]  /*0a80*/  LDS.64 R16, [R60+0x200] ;  /* 0x000200003c107984 */ /* 0x000e620000000a00 */
[-C--:B------:R-:W-:Y:S01]  /*0a90*/  FFMA R29, R29, R41.reuse, R28 ;  /* 0x000000291d1d7223 */ /* 0x080fe2000000001c */
[-C--:B------:R-:W-:Y:S01]  /*0aa0*/  FFMA R37, R37, R41.reuse, R36 ;  /* 0x0000002925257223 */ /* 0x080fe20000000024 */
[----:B------:R-:W-:Y:S01]  /*0ab0*/  FFMA R9, R9, R41, R6 ;  /* 0x0000002909097223 */ /* 0x000fe20000000006 */
[----:B------:R-:W2:Y:S04]  /*0ac0*/  LDS.64 R20, [R60+0x2f8] ;  /* 0x0002f8003c147984 */ /* 0x000ea80000000a00 */
[----:B------:R3:W4:Y:S02]  /*0ad0*/  LDS.64 R12, [R60+0x300] ;  /* 0x000300003c0c7984 */ /* 0x0007240000000a00 */
[----:B---3--:R-:W-:Y:S01]  /*0ae0*/  IADD3 R60, PT, PT, R60, 0x400, RZ ;  /* 0x000004003c3c7810 */ /* 0x008fe20007ffe0ff */
        /* <DEDUP_REMOVED lines=16> */
[----:B-1----:R-:W-:Y:S01]  /*0bf0*/  FFMA R57, R16, R14, R57 ;  /* 0x0000000e10397223 */ /* 0x002fe20000000039 */
[-C--:B------:R-:W-:Y:S01]  /*0c00*/  FFMA R8, R14, R17.reuse, R8 ;  /* 0x000000110e087223 */ /* 0x080fe20000000008 */
[----:B------:R-:W-:Y:S01]  /*0c10*/  FFMA R68, R16, R18, R68 ;  /* 0x0000001210447223 */ /* 0x000fe20000000044 */
[-C--:B------:R-:W-:Y:S01]  /*0c20*/  FFMA R42, R18, R17.reuse, R42 ;  /* 0x00000011122a7223 */ /* 0x080fe2000000002a */
[C---:B------:R-:W-:Y:S01]  /*0c30*/  FFMA R70, R16.reuse, R22, R70 ;  /* 0x0000001610467223 */ /* 0x040fe20000000046 */
[C---:B------:R-:W-:Y:S01]  /*0c40*/  FFMA R74, R16.reuse, R26, R74 ;  /* 0x0000001a104a7223 */ /* 0x040fe2000000004a */
[C---:B------:R-:W-:Y:S01]  /*0c50*/  FFMA R14, R16.reuse, R30, R61 ;  /* 0x0000001e100e7223 */ /* 0x040fe2000000003d */
[----:B------:R-:W-:Y:S01]  /*0c60*/  FFMA R18, R16, R34, R45 ;  /* 0x0000002210127223 */ /* 0x000fe2000000002d */
[-C--:B------:R-:W-:Y:S01]  /*0c70*/  FFMA R5, R34, R17.reuse, R33 ;  /* 0x0000001122057223 */ /* 0x080fe20000000021 */
[C---:B------:R-:W-:Y:S01]  /*0c80*/  FFMA R76, R16.reuse, R38, R49 ;  /* 0x00000026104c7223 */ /* 0x040fe20000000031 */
[----:B------:R-:W-:Y:S01]  /*0c90*/  FFMA R52, R16, R10, R52 ;  /* 0x0000000a10347223 */ /* 0x000fe20000000034 */
[-C--:B------:R-:W-:Y:S01]  /*0ca0*/  FFMA R22, R22, R17.reuse, R44 ;  /* 0x0000001116167223 */ /* 0x080fe2000000002c */
[-C--:B------:R-:W-:Y:S01]  /*0cb0*/  FFMA R26, R26, R17.reuse, R25 ;  /* 0x000000111a1a7223 */ /* 0x080fe20000000019 */
[-C--:B------:R-:W-:Y:S01]  /*0cc0*/  FFMA R72, R30, R17.reuse, R29 ;  /* 0x000000111e487223 */ /* 0x080fe2000000001d */
[-C--:B------:R-:W-:Y:S01]  /*0cd0*/  FFMA R38, R38, R17.reuse, R37 ;  /* 0x0000001126267223 */ /* 0x080fe20000000025 */
[----:B------:R-:W-:Y:S01]  /*0ce0*/  FFMA R16, R10, R17, R9 ;  /* 0x000000110a107223 */ /* 0x000fe20000000009 */
[C---:B--2---:R-:W-:Y:S01]  /*0cf0*/  FFMA R47, R20.reuse, R39, R40 ;  /* 0x00000027142f7223 */ /* 0x044fe20000000028 */
[-C--:B------:R-:W-:Y:S01]  /*0d00*/  FFMA R10, R31, R21.reuse, R48 ;  /* 0x000000151f0a7223 */ /* 0x080fe20000000030 */
[----:B------:R-:W-:Y:S01]  /*0d10*/  FFMA R40, R35, R21, R4 ;  /* 0x0000001523287223 */ /* 0x000fe20000000004 */
[----:B----4-:R-:W-:Y:S01]  /*0d20*/  FFMA R48, R19, R13, R42 ;  /* 0x0000000d13307223 */ /* 0x010fe2000000002a */
[C---:B------:R-:W-:Y:S01]  /*0d30*/  FFMA R29, R20.reuse, R19, R36 ;  /* 0x00000013141d7223 */ /* 0x040fe20000000024 */
[C---:B------:R-:W-:Y:S01]  /*0d40*/  FFMA R63, R20.reuse, R23, R32 ;  /* 0x00000017143f7223 */ /* 0x040fe20000000020 */
[C---:B------:R-:W-:Y:S01]  /*0d50*/  FFMA R33, R20.reuse, R27, R28 ;  /* 0x0000001b14217223 */ /* 0x040fe2000000001c */
[C---:B------:R-:W-:Y:S01]  /*0d60*/  FFMA R43, R20.reuse, R35, R6 ;  /* 0x00000023142b7223 */ /* 0x040fe20000000006 */
[-C--:B------:R-:W-:Y:S01]  /*0d70*/  FFMA R44, R39, R21.reuse, R58 ;  /* 0x00000015272c7223 */ /* 0x080fe2000000003a */
[----:B------:R-:W-:Y:S01]  /*0d80*/  FFMA R4, R11, R21, R46 ;  /* 0x000000150b047223 */ /* 0x000fe2000000002e */
[-C--:B------:R-:W-:Y:S01]  /*0d90*/  FFMA R30, R15, R13.reuse, R8 ;  /* 0x0000000d0f1e7223 */ /* 0x080fe20000000008 */
[----:B------:R-:W-:Y:S01]  /*0da0*/  FFMA R42, R35, R13, R5 ;  /* 0x0000000d232a7223 */ /* 0x000fe20000000005 */
[C---:B------:R-:W-:Y:S01]  /*0db0*/  FFMA R59, R20.reuse, R15, R59 ;  /* 0x0000000f143b7223 */ /* 0x040fe2000000003b */
[C---:B------:R-:W-:Y:S01]  /*0dc0*/  FFMA R41, R20.reuse, R31, R24 ;  /* 0x0000001f14297223 */ /* 0x040fe20000000018 */
[----:B------:R-:W-:Y:S01]  /*0dd0*/  FFMA R3, R20, R11, R64 ;  /* 0x0000000b14037223 */ /* 0x000fe20000000040 */
[-C--:B------:R-:W-:Y:S01]  /*0de0*/  FFMA R36, R15, R21.reuse, R66 ;  /* 0x000000150f247223 */ /* 0x080fe20000000042 */
[-C--:B------:R-:W-:Y:S01]  /*0df0*/  FFMA R28, R19, R21.reuse, R54 ;  /* 0x00000015131c7223 */ /* 0x080fe20000000036 */
[-C--:B------:R-:W-:Y:S01]  /*0e00*/  FFMA R56, R23, R21.reuse, R56 ;  /* 0x0000001517387223 */ /* 0x080fe20000000038 */
[----:B------:R-:W-:Y:S01]  /*0e10*/  FFMA R32, R27, R21, R50 ;  /* 0x000000151b207223 */ /* 0x000fe20000000032 */
[C---:B------:R-:W-:Y:S01]  /*0e20*/  FFMA R57, R12.reuse, R15, R57 ;  /* 0x0000000f0c397223 */ /* 0x040fe20000000039 */
[C---:B------:R-:W-:Y:S01]  /*0e30*/  FFMA R61, R12.reuse, R19, R68 ;  /* 0x000000130c3d7223 */ /* 0x040fe20000000044 */
[C---:B------:R-:W-:Y:S01]  /*0e40*/  FFMA R65, R12.reuse, R23, R70 ;  /* 0x000000170c417223 */ /* 0x040fe20000000046 */
[----:B------:R-:W-:Y:S01]  /*0e50*/  FFMA R58, R23, R13, R22 ;  /* 0x0000000d173a7223 */ /* 0x000fe20000000016 */
[C---:B------:R-:W-:Y:S01]  /*0e60*/  FFMA R37, R12.reuse, R27, R74 ;  /* 0x0000001b0c257223 */ /* 0x040fe2000000004a */
[----:B------:R-:W-:Y:S01]  /*0e70*/  FFMA R34, R27, R13, R26 ;  /* 0x0000000d1b227223 */ /* 0x000fe2000000001a */
[C---:B------:R-:W-:Y:S01]  /*0e80*/  FFMA R9, R12.reuse, R31, R14 ;  /* 0x0000001f0c097223 */ /* 0x040fe2000000000e */
[----:B------:R-:W-:Y:S01]  /*0e90*/  FFMA R8, R31, R13, R72 ;  /* 0x0000000d1f087223 */ /* 0x000fe20000000048 */
[C---:B------:R-:W-:Y:S01]  /*0ea0*/  FFMA R45, R12.reuse, R35, R18 ;  /* 0x000000230c2d7223 */ /* 0x040fe20000000012 */
[C---:B------:R-:W-:Y:S01]  /*0eb0*/  FFMA R49, R12.reuse, R39, R76 ;  /* 0x000000270c317223 */ /* 0x040fe2000000004c */
[----:B------:R-:W-:Y:S01]  /*0ec0*/  FFMA R46, R39, R13, R38 ;  /* 0x0000000d272e7223 */ /* 0x000fe20000000026 */
[----:B------:R-:W-:Y:S01]  /*0ed0*/  FFMA R5, R12, R11, R52 ;  /* 0x0000000b0c057223 */ /* 0x000fe20000000034 */
[----:B------:R-:W-:Y:S01]  /*0ee0*/  FFMA R6, R11, R13, R16 ;  /* 0x0000000d0b067223 */ /* 0x000fe20000000010 */
[----:B------:R-:W-:Y:S06]  /*0ef0*/  BRA.U UP0, `(.L_x_0) ;  /* 0xfffffff500b07547 */ /* 0x000fec000b83ffff */
[----:B------:R-:W-:Y:S05]  /*0f00*/  @P0 BRA `(.L_x_1) ;  /* 0xfffffff000ac0947 */ /* 0x000fea000383ffff */
[----:B------:R-:W0:Y:S01]  /*0f10*/  S2R R11, SR_TID.Y ;  /* 0x00000000000b7919 */ /* 0x000e220000002200 */
[----:B------:R-:W1:Y:S01]  /*0f20*/  LDC.64 R12, c[0x0][0x390] ;  /* 0x0000e400ff0c7b82 */ /* 0x000e620000000a00 */
[----:B------:R-:W2:Y:S01]  /*0f30*/  S2R R7, SR_TID.X ;  /* 0x0000000000077919 */ /* 0x000ea20000002100 */
[----:B0-----:R-:W-:-:S04]  /*0f40*/  LEA R0, R2, R11, 0x4 ;  /* 0x0000000b02007211 */ /* 0x001fc800078e20ff */
[----:B------:R-:W-:-:S04]  /*0f50*/  LEA R0, R0, UR7, 0x8 ;  /* 0x0000000700007c11 */ /* 0x000fc8000f8e40ff */
[----:B--2---:R-:W-:-:S04]  /*0f60*/  LEA R0, R0, R7, 0x4 ;  /* 0x0000000700007211 */ /* 0x004fc800078e20ff */
[----:B------:R-:W-:-:S05]  /*0f70*/  SHF.L.U32 R7, R0, 0x2, RZ ;  /* 0x0000000200077819 */ /* 0x000fca00000006ff */
[----:B-1----:R-:W-:-:S05]  /*0f80*/  IMAD.WIDE.U32 R12, R7, 0x4, R12 ;  /* 0x00000004070c7825 */ /* 0x002fca00078e000c */
[----:B------:R-:W-:Y:S04]  /*0f90*/  STG.E desc[UR8][R12.64], R59 ;  /* 0x0000003b0c007986 */ /* 0x000fe8000c101908 */
        /* <DEDUP_REMOVED lines=30> */
[----:B------:R-:W-:Y:S01]  /*1180*/  STG.E desc[UR8][R12.64+0xe00c], R6 ;  /* 0x00e00c060c007986 */ /* 0x000fe2000c101908 */
[----:B------:R-:W-:Y:S05]  /*1190*/  EXIT ;  /* 0x000000000000794d */ /* 0x000fea0003800000 */
.L_x_2:
[----:B------:R-:W-:-:S00]  /*11a0*/  BRA `(.L_x_2) ;  /* 0xfffffffc00fc7947 */ /* 0x000fc0000383ffff */
[----:B------:R-:W-:-:S00]  /*11b0*/  NOP ;  /* 0x0000000000007918 */ /* 0x000fc00000000000 */
        /* <DEDUP_REMOVED lines=12> */
.L_x_3:


//--------------------- .nv.shared.default_function_kernel0 --------------------------
	.section	.nv.shared.default_function_kernel0,"aw",@nobits
	.sectionflags	@""
	.align	4
.nv.shared.default_function_kernel0:
	.zero		25600


//--------------------- .nv.shared.reserved.0     --------------------------
	.section	.nv.shared.reserved.0,"aw",@nobits
	.weak		__nv_reservedSMEM_offset_0_alias
	.size		__nv_reservedSMEM_offset_0_alias, 0, 64
	.other		__nv_reservedSMEM_offset_0_alias,@"STO_CUDA_RESERVED_SHARED STV_DEFAULT"
__nv_reservedSMEM_offset_0_alias:
	.zero		0
	.zero		64


//--------------------- .nv.constant0.default_function_kernel0 --------------------------
	.section	.nv.constant0.default_function_kernel0,"a",@progbits
	.sectionflags	@""
	.align	4
.nv.constant0.default_function_kernel0:
	.zero		920


//--------------------- SYMBOLS --------------------------

	.type		.nv.reservedSmem.offset0,@object
	.size		.nv.reservedSmem.offset0,0x4
	.type		.nv.reservedSmem.cap,@object
	.size		.nv.reservedSmem.cap,0x4
